//
// Generated by NVIDIA NVVM Compiler
//
// Compiler Build ID: CL-36424714
// Cuda compilation tools, release 13.0, V13.0.88
// Based on NVVM 20.0.0
//

.version 9.0
.target sm_100
.address_size 64

	// .globl	_ZN3cub18CUB_300001_SM_10006detail11EmptyKernelIvEEvv
.global .align 1 .b8 _ZN41_INTERNAL_6024a619_4_k_cu_0fb0d60b_1973854cuda3std3__45__cpo5beginE[1];
.global .align 1 .b8 _ZN41_INTERNAL_6024a619_4_k_cu_0fb0d60b_1973854cuda3std3__45__cpo3endE[1];
.global .align 1 .b8 _ZN41_INTERNAL_6024a619_4_k_cu_0fb0d60b_1973854cuda3std3__45__cpo6cbeginE[1];
.global .align 1 .b8 _ZN41_INTERNAL_6024a619_4_k_cu_0fb0d60b_1973854cuda3std3__45__cpo4cendE[1];
.global .align 1 .b8 _ZN41_INTERNAL_6024a619_4_k_cu_0fb0d60b_1973854cuda3std3__45__cpo6rbeginE[1];
.global .align 1 .b8 _ZN41_INTERNAL_6024a619_4_k_cu_0fb0d60b_1973854cuda3std3__45__cpo4rendE[1];
.global .align 1 .b8 _ZN41_INTERNAL_6024a619_4_k_cu_0fb0d60b_1973854cuda3std3__45__cpo7crbeginE[1];
.global .align 1 .b8 _ZN41_INTERNAL_6024a619_4_k_cu_0fb0d60b_1973854cuda3std3__45__cpo5crendE[1];
.global .align 1 .b8 _ZN41_INTERNAL_6024a619_4_k_cu_0fb0d60b_1973854cuda3std3__443_GLOBAL__N__6024a619_4_k_cu_0fb0d60b_1973856ignoreE[1];
.global .align 1 .b8 _ZN41_INTERNAL_6024a619_4_k_cu_0fb0d60b_1973854cuda3std3__419piecewise_constructE[1];
.global .align 1 .b8 _ZN41_INTERNAL_6024a619_4_k_cu_0fb0d60b_1973854cuda3std3__48in_placeE[1];
.global .align 1 .b8 _ZN41_INTERNAL_6024a619_4_k_cu_0fb0d60b_1973854cuda3std3__420unreachable_sentinelE[1];
.global .align 1 .b8 _ZN41_INTERNAL_6024a619_4_k_cu_0fb0d60b_1973854cuda3std3__47nulloptE[1];
.global .align 1 .b8 _ZN41_INTERNAL_6024a619_4_k_cu_0fb0d60b_1973854cuda3std3__48unexpectE[1];
.global .align 1 .b8 _ZN41_INTERNAL_6024a619_4_k_cu_0fb0d60b_1973854cuda3std6ranges3__45__cpo4swapE[1];
.global .align 1 .b8 _ZN41_INTERNAL_6024a619_4_k_cu_0fb0d60b_1973854cuda3std6ranges3__45__cpo9iter_moveE[1];
.global .align 1 .b8 _ZN41_INTERNAL_6024a619_4_k_cu_0fb0d60b_1973854cuda3std6ranges3__45__cpo5beginE[1];
.global .align 1 .b8 _ZN41_INTERNAL_6024a619_4_k_cu_0fb0d60b_1973854cuda3std6ranges3__45__cpo3endE[1];
.global .align 1 .b8 _ZN41_INTERNAL_6024a619_4_k_cu_0fb0d60b_1973854cuda3std6ranges3__45__cpo6cbeginE[1];
.global .align 1 .b8 _ZN41_INTERNAL_6024a619_4_k_cu_0fb0d60b_1973854cuda3std6ranges3__45__cpo4cendE[1];
.global .align 1 .b8 _ZN41_INTERNAL_6024a619_4_k_cu_0fb0d60b_1973854cuda3std6ranges3__45__cpo7advanceE[1];
.global .align 1 .b8 _ZN41_INTERNAL_6024a619_4_k_cu_0fb0d60b_1973854cuda3std6ranges3__45__cpo9iter_swapE[1];
.global .align 1 .b8 _ZN41_INTERNAL_6024a619_4_k_cu_0fb0d60b_1973854cuda3std6ranges3__45__cpo4nextE[1];
.global .align 1 .b8 _ZN41_INTERNAL_6024a619_4_k_cu_0fb0d60b_1973854cuda3std6ranges3__45__cpo4prevE[1];
.global .align 1 .b8 _ZN41_INTERNAL_6024a619_4_k_cu_0fb0d60b_1973854cuda3std6ranges3__45__cpo4dataE[1];
.global .align 1 .b8 _ZN41_INTERNAL_6024a619_4_k_cu_0fb0d60b_1973854cuda3std6ranges3__45__cpo5cdataE[1];
.global .align 1 .b8 _ZN41_INTERNAL_6024a619_4_k_cu_0fb0d60b_1973854cuda3std6ranges3__45__cpo4sizeE[1];
.global .align 1 .b8 _ZN41_INTERNAL_6024a619_4_k_cu_0fb0d60b_1973854cuda3std6ranges3__45__cpo5ssizeE[1];
.global .align 1 .b8 _ZN41_INTERNAL_6024a619_4_k_cu_0fb0d60b_1973854cuda3std6ranges3__45__cpo8distanceE[1];
.global .align 1 .b8 _ZN41_INTERNAL_6024a619_4_k_cu_0fb0d60b_1973856thrust24THRUST_300001_SM_1000_NS8cuda_cub3parE[1];
.global .align 1 .b8 _ZN41_INTERNAL_6024a619_4_k_cu_0fb0d60b_1973856thrust24THRUST_300001_SM_1000_NS8cuda_cub10par_nosyncE[1];
.global .align 1 .b8 _ZN41_INTERNAL_6024a619_4_k_cu_0fb0d60b_1973856thrust24THRUST_300001_SM_1000_NS6system6detail10sequential3seqE[1];
.global .align 1 .b8 _ZN41_INTERNAL_6024a619_4_k_cu_0fb0d60b_1973856thrust24THRUST_300001_SM_1000_NS12placeholders2_1E[1];
.global .align 1 .b8 _ZN41_INTERNAL_6024a619_4_k_cu_0fb0d60b_1973856thrust24THRUST_300001_SM_1000_NS12placeholders2_2E[1];
.global .align 1 .b8 _ZN41_INTERNAL_6024a619_4_k_cu_0fb0d60b_1973856thrust24THRUST_300001_SM_1000_NS12placeholders2_3E[1];
.global .align 1 .b8 _ZN41_INTERNAL_6024a619_4_k_cu_0fb0d60b_1973856thrust24THRUST_300001_SM_1000_NS12placeholders2_4E[1];
.global .align 1 .b8 _ZN41_INTERNAL_6024a619_4_k_cu_0fb0d60b_1973856thrust24THRUST_300001_SM_1000_NS12placeholders2_5E[1];
.global .align 1 .b8 _ZN41_INTERNAL_6024a619_4_k_cu_0fb0d60b_1973856thrust24THRUST_300001_SM_1000_NS12placeholders2_6E[1];
.global .align 1 .b8 _ZN41_INTERNAL_6024a619_4_k_cu_0fb0d60b_1973856thrust24THRUST_300001_SM_1000_NS12placeholders2_7E[1];
.global .align 1 .b8 _ZN41_INTERNAL_6024a619_4_k_cu_0fb0d60b_1973856thrust24THRUST_300001_SM_1000_NS12placeholders2_8E[1];
.global .align 1 .b8 _ZN41_INTERNAL_6024a619_4_k_cu_0fb0d60b_1973856thrust24THRUST_300001_SM_1000_NS12placeholders2_9E[1];
.global .align 1 .b8 _ZN41_INTERNAL_6024a619_4_k_cu_0fb0d60b_1973856thrust24THRUST_300001_SM_1000_NS12placeholders3_10E[1];
.global .align 1 .b8 _ZN41_INTERNAL_6024a619_4_k_cu_0fb0d60b_1973856thrust24THRUST_300001_SM_1000_NS3seqE[1];

.visible .entry _ZN3cub18CUB_300001_SM_10006detail11EmptyKernelIvEEvv()
{


	ret;

}


// ===== COMPILED SASS (sm_100) =====

	.target	sm_100

	.elftype	@"ET_EXEC"


//--------------------- .note.nv.tkinfo           --------------------------
	.section	.note.nv.tkinfo,"",@"SHT_NOTE"
	.sectionflags	@"SHF_NOTE_NV_TKINFO"
	.tkinfo
        /*0018*/ 	.word	0x00000002
        /*0030*/ 	.string	""
        /*0030*/ 	.string	"ptxas"
        /*0030*/ 	.string	"Cuda compilation tools, release 13.0, V13.0.88"
        /*0030*/ 	.string	"Build cuda_13.0.r13.0/compiler.36424714_0"
        /*0030*/ 	.string	"-arch sm_100 -m 64 "



//--------------------- .note.nv.cuinfo           --------------------------
	.section	.note.nv.cuinfo,"",@"SHT_NOTE"
	.sectionflags	@"SHF_NOTE_NV_CUINFO"
        /*0018*/ 	.short	0x0002
        /*001a*/ 	.short	0x0064
        /*001c*/ 	.short	0x0082
	.zero		2


//--------------------- .nv.info                  --------------------------
	.section	.nv.info,"",@"SHT_CUDA_INFO"
	.align	4


	//----- nvinfo : EIATTR_REGCOUNT
	.align		4
        /*0000*/ 	.byte	0x04, 0x2f
        /*0002*/ 	.short	(.L_44 - .L_43)
	.align		4
.L_43:
        /*0004*/ 	.word	index@(_ZN3cub18CUB_300001_SM_10006detail11EmptyKernelIvEEvv)
        /*0008*/ 	.word	0x00000004


	//----- nvinfo : EIATTR_FRAME_SIZE
	.align		4
.L_44:
        /*000c*/ 	.byte	0x04, 0x11
        /*000e*/ 	.short	(.L_46 - .L_45)
	.align		4
.L_45:
        /*0010*/ 	.word	index@(_ZN3cub18CUB_300001_SM_10006detail11EmptyKernelIvEEvv)
        /*0014*/ 	.word	0x00000000


	//----- nvinfo : EIATTR_MIN_STACK_SIZE
	.align		4
.L_46:
        /*0018*/ 	.byte	0x04, 0x12
        /*001a*/ 	.short	(.L_48 - .L_47)
	.align		4
.L_47:
        /*001c*/ 	.word	index@(_ZN3cub18CUB_300001_SM_10006detail11EmptyKernelIvEEvv)
        /*0020*/ 	.word	0x00000000
.L_48:


//--------------------- .nv.compat                --------------------------
	.section	.nv.compat,"",@"SHT_CUDA_COMPAT_INFO"
	.align	4
        /*0000*/ 	.byte	0x02, 0x09, 0x00, 0x00, 0x02, 0x02, 0x01, 0x00, 0x02, 0x05, 0x05, 0x00, 0x03, 0x07, 0x01, 0x01
        /*0010*/ 	.byte	0x02, 0x03, 0x00, 0x00, 0x02, 0x06, 0x01, 0x00, 0x04, 0x0b, 0x08, 0x00, 0x09, 0x00, 0x00, 0x00
        /*0020*/ 	.byte	0x00, 0x00, 0x00, 0x00


//--------------------- .nv.info._ZN3cub18CUB_300001_SM_10006detail11EmptyKernelIvEEvv --------------------------
	.section	.nv.info._ZN3cub18CUB_300001_SM_10006detail11EmptyKernelIvEEvv,"",@"SHT_CUDA_INFO"
	.sectionflags	@""
	.align	4


	//----- nvinfo : EIATTR_CUDA_API_VERSION
	.align		4
        /*0000*/ 	.byte	0x04, 0x37
        /*0002*/ 	.short	(.L_50 - .L_49)
.L_49:
        /*0004*/ 	.word	0x00000082


	//----- nvinfo : EIATTR_SPARSE_MMA_MASK
	.align		4
.L_50:
        /*0008*/ 	.byte	0x03, 0x50
        /*000a*/ 	.short	0x0000


	//----- nvinfo : EIATTR_MAXREG_COUNT
	.align		4
        /*000c*/ 	.byte	0x03, 0x1b
        /*000e*/ 	.short	0x00ff


	//----- nvinfo : EIATTR_MERCURY_ISA_VERSION
	.align		4
        /*0010*/ 	.byte	0x03, 0x5f
        /*0012*/ 	.short	0x0101


	//----- nvinfo : EIATTR_VRC_CTA_INIT_COUNT
	.align		4
        /*0014*/ 	.byte	0x02, 0x4a
	.zero		1
	.zero		1


	//----- nvinfo : EIATTR_EXIT_INSTR_OFFSETS
	.align		4
        /*0018*/ 	.byte	0x04, 0x1c
        /*001a*/ 	.short	(.L_52 - .L_51)


	//   ....[0]....
.L_51:
        /*001c*/ 	.word	0x00000010


	//----- nvinfo : EIATTR_SW_WAR
	.align		4
.L_52:
        /*0020*/ 	.byte	0x04, 0x36
        /*0022*/ 	.short	(.L_54 - .L_53)
.L_53:
        /*0024*/ 	.word	0x00000008
.L_54:


//--------------------- .nv.callgraph             --------------------------
	.section	.nv.callgraph,"",@"SHT_CUDA_CALLGRAPH"
	.align	4
	.sectionentsize	8
	.align		4
        /*0000*/ 	.word	0x00000000
	.align		4
        /*0004*/ 	.word	0xffffffff
	.align		4
        /*0008*/ 	.word	0x00000000
	.align		4
        /*000c*/ 	.word	0xfffffffe
	.align		4
        /*0010*/ 	.word	0x00000000
	.align		4
        /*0014*/ 	.word	0xfffffffd
	.align		4
        /*0018*/ 	.word	0x00000000
	.align		4
        /*001c*/ 	.word	0xfffffffc


//--------------------- .nv.constant4             --------------------------
	.section	.nv.constant4,"a",@progbits
	.align	8
	.align		8
.nv.constant4:
        /*0000*/ 	.dword	_ZN41_INTERNAL_6024a619_4_k_cu_0fb0d60b_1977054cuda3std3__45__cpo5beginE
	.align		8
        /*0008*/ 	.dword	_ZN41_INTERNAL_6024a619_4_k_cu_0fb0d60b_1977054cuda3std3__45__cpo3endE
	.align		8
        /*0010*/ 	.dword	_ZN41_INTERNAL_6024a619_4_k_cu_0fb0d60b_1977054cuda3std3__45__cpo6cbeginE
	.align		8
        /*0018*/ 	.dword	_ZN41_INTERNAL_6024a619_4_k_cu_0fb0d60b_1977054cuda3std3__45__cpo4cendE
	.align		8
        /*0020*/ 	.dword	_ZN41_INTERNAL_6024a619_4_k_cu_0fb0d60b_1977054cuda3std3__45__cpo6rbeginE
	.align		8
        /*0028*/ 	.dword	_ZN41_INTERNAL_6024a619_4_k_cu_0fb0d60b_1977054cuda3std3__45__cpo4rendE
	.align		8
        /*0030*/ 	.dword	_ZN41_INTERNAL_6024a619_4_k_cu_0fb0d60b_1977054cuda3std3__45__cpo7crbeginE
	.align		8
        /*0038*/ 	.dword	_ZN41_INTERNAL_6024a619_4_k_cu_0fb0d60b_1977054cuda3std3__45__cpo5crendE
	.align		8
        /*0040*/ 	.dword	_ZN41_INTERNAL_6024a619_4_k_cu_0fb0d60b_1977054cuda3std3__443_GLOBAL__N__6024a619_4_k_cu_0fb0d60b_1977056ignoreE
	.align		8
        /*0048*/ 	.dword	_ZN41_INTERNAL_6024a619_4_k_cu_0fb0d60b_1977054cuda3std3__419piecewise_constructE
	.align		8
        /*0050*/ 	.dword	_ZN41_INTERNAL_6024a619_4_k_cu_0fb0d60b_1977054cuda3std3__48in_placeE
	.align		8
        /*0058*/ 	.dword	_ZN41_INTERNAL_6024a619_4_k_cu_0fb0d60b_1977054cuda3std3__420unreachable_sentinelE
	.align		8
        /*0060*/ 	.dword	_ZN41_INTERNAL_6024a619_4_k_cu_0fb0d60b_1977054cuda3std3__47nulloptE
	.align		8
        /*0068*/ 	.dword	_ZN41_INTERNAL_6024a619_4_k_cu_0fb0d60b_1977054cuda3std3__48unexpectE
	.align		8
        /*0070*/ 	.dword	_ZN41_INTERNAL_6024a619_4_k_cu_0fb0d60b_1977054cuda3std6ranges3__45__cpo4swapE
	.align		8
        /*0078*/ 	.dword	_ZN41_INTERNAL_6024a619_4_k_cu_0fb0d60b_1977054cuda3std6ranges3__45__cpo9iter_moveE
	.align		8
        /*0080*/ 	.dword	_ZN41_INTERNAL_6024a619_4_k_cu_0fb0d60b_1977054cuda3std6ranges3__45__cpo5beginE
	.align		8
        /*0088*/ 	.dword	_ZN41_INTERNAL_6024a619_4_k_cu_0fb0d60b_1977054cuda3std6ranges3__45__cpo3endE
	.align		8
        /*0090*/ 	.dword	_ZN41_INTERNAL_6024a619_4_k_cu_0fb0d60b_1977054cuda3std6ranges3__45__cpo6cbeginE
	.align		8
        /*0098*/ 	.dword	_ZN41_INTERNAL_6024a619_4_k_cu_0fb0d60b_1977054cuda3std6ranges3__45__cpo4cendE
	.align		8
        /*00a0*/ 	.dword	_ZN41_INTERNAL_6024a619_4_k_cu_0fb0d60b_1977054cuda3std6ranges3__45__cpo7advanceE
	.align		8
        /*00a8*/ 	.dword	_ZN41_INTERNAL_6024a619_4_k_cu_0fb0d60b_1977054cuda3std6ranges3__45__cpo9iter_swapE
	.align		8
        /*00b0*/ 	.dword	_ZN41_INTERNAL_6024a619_4_k_cu_0fb0d60b_1977054cuda3std6ranges3__45__cpo4nextE
	.align		8
        /*00b8*/ 	.dword	_ZN41_INTERNAL_6024a619_4_k_cu_0fb0d60b_1977054cuda3std6ranges3__45__cpo4prevE
	.align		8
        /*00c0*/ 	.dword	_ZN41_INTERNAL_6024a619_4_k_cu_0fb0d60b_1977054cuda3std6ranges3__45__cpo4dataE
	.align		8
        /*00c8*/ 	.dword	_ZN41_INTERNAL_6024a619_4_k_cu_0fb0d60b_1977054cuda3std6ranges3__45__cpo5cdataE
	.align		8
        /*00d0*/ 	.dword	_ZN41_INTERNAL_6024a619_4_k_cu_0fb0d60b_1977054cuda3std6ranges3__45__cpo4sizeE
	.align		8
        /*00d8*/ 	.dword	_ZN41_INTERNAL_6024a619_4_k_cu_0fb0d60b_1977054cuda3std6ranges3__45__cpo5ssizeE
	.align		8
        /*00e0*/ 	.dword	_ZN41_INTERNAL_6024a619_4_k_cu_0fb0d60b_1977054cuda3std6ranges3__45__cpo8distanceE
	.align		8
        /*00e8*/ 	.dword	_ZN41_INTERNAL_6024a619_4_k_cu_0fb0d60b_1977056thrust24THRUST_300001_SM_1000_NS8cuda_cub3parE
	.align		8
        /*00f0*/ 	.dword	_ZN41_INTERNAL_6024a619_4_k_cu_0fb0d60b_1977056thrust24THRUST_300001_SM_1000_NS8cuda_cub10par_nosyncE
	.align		8
        /*00f8*/ 	.dword	_ZN41_INTERNAL_6024a619_4_k_cu_0fb0d60b_1977056thrust24THRUST_300001_SM_1000_NS6system6detail10sequential3seqE
	.align		8
        /*0100*/ 	.dword	_ZN41_INTERNAL_6024a619_4_k_cu_0fb0d60b_1977056thrust24THRUST_300001_SM_1000_NS12placeholders2_1E
	.align		8
        /*0108*/ 	.dword	_ZN41_INTERNAL_6024a619_4_k_cu_0fb0d60b_1977056thrust24THRUST_300001_SM_1000_NS12placeholders2_2E
	.align		8
        /*0110*/ 	.dword	_ZN41_INTERNAL_6024a619_4_k_cu_0fb0d60b_1977056thrust24THRUST_300001_SM_1000_NS12placeholders2_3E
	.align		8
        /*0118*/ 	.dword	_ZN41_INTERNAL_6024a619_4_k_cu_0fb0d60b_1977056thrust24THRUST_300001_SM_1000_NS12placeholders2_4E
	.align		8
        /*0120*/ 	.dword	_ZN41_INTERNAL_6024a619_4_k_cu_0fb0d60b_1977056thrust24THRUST_300001_SM_1000_NS12placeholders2_5E
	.align		8
        /*0128*/ 	.dword	_ZN41_INTERNAL_6024a619_4_k_cu_0fb0d60b_1977056thrust24THRUST_300001_SM_1000_NS12placeholders2_6E
	.align		8
        /*0130*/ 	.dword	_ZN41_INTERNAL_6024a619_4_k_cu_0fb0d60b_1977056thrust24THRUST_300001_SM_1000_NS12placeholders2_7E
	.align		8
        /*0138*/ 	.dword	_ZN41_INTERNAL_6024a619_4_k_cu_0fb0d60b_1977056thrust24THRUST_300001_SM_1000_NS12placeholders2_8E
	.align		8
        /*0140*/ 	.dword	_ZN41_INTERNAL_6024a619_4_k_cu_0fb0d60b_1977056thrust24THRUST_300001_SM_1000_NS12placeholders2_9E
	.align		8
        /*0148*/ 	.dword	_ZN41_INTERNAL_6024a619_4_k_cu_0fb0d60b_1977056thrust24THRUST_300001_SM_1000_NS12placeholders3_10E
	.align		8
        /*0150*/ 	.dword	_ZN41_INTERNAL_6024a619_4_k_cu_0fb0d60b_1977056thrust24THRUST_300001_SM_1000_NS3seqE


//--------------------- .text._ZN3cub18CUB_300001_SM_10006detail11EmptyKernelIvEEvv --------------------------
	.section	.text._ZN3cub18CUB_300001_SM_10006detail11EmptyKernelIvEEvv,"ax",@progbits
	.align	128
        .global         _ZN3cub18CUB_300001_SM_10006detail11EmptyKernelIvEEvv
        .type           _ZN3cub18CUB_300001_SM_10006detail11EmptyKernelIvEEvv,@function
        .size           _ZN3cub18CUB_300001_SM_10006detail11EmptyKernelIvEEvv,(.L_x_1 - _ZN3cub18CUB_300001_SM_10006detail11EmptyKernelIvEEvv)
        .other          _ZN3cub18CUB_300001_SM_10006detail11EmptyKernelIvEEvv,@"STO_CUDA_ENTRY STV_DEFAULT"
_ZN3cub18CUB_300001_SM_10006detail11EmptyKernelIvEEvv:
.text._ZN3cub18CUB_300001_SM_10006detail11EmptyKernelIvEEvv:
[----:B------:R-:W-:Y:S01]  /*0000*/  LDC R1, c[0x0][0x37c] ;  /* 0x0000df00ff017b82 */ /* 0x000fe20000000800 */
[----:B------:R-:W-:Y:S05]  /*0010*/  EXIT ;  /* 0x000000000000794d */ /* 0x000fea0003800000 */
.L_x_0:
[----:B------:R-:W-:-:S00]  /*0020*/  BRA `(.L_x_0) ;  /* 0xfffffffc00fc7947 */ /* 0x000fc0000383ffff */
[----:B------:R-:W-:-:S00]  /*0030*/  NOP ;  /* 0x0000000000007918 */ /* 0x000fc00000000000 */
        /* <DEDUP_REMOVED lines=12> */
.L_x_1:


//--------------------- .nv.shared.reserved.0     --------------------------
	.section	.nv.shared.reserved.0,"aw",@nobits
	.weak		__nv_reservedSMEM_offset_0_alias
	.size		__nv_reservedSMEM_offset_0_alias, 0, 64
	.other		__nv_reservedSMEM_offset_0_alias,@"STO_CUDA_RESERVED_SHARED STV_DEFAULT"
__nv_reservedSMEM_offset_0_alias:
	.zero		0
	.zero		64


//--------------------- .nv.global                --------------------------
	.section	.nv.global,"aw",@nobits
.nv.global:
	.type		_ZN41_INTERNAL_6024a619_4_k_cu_0fb0d60b_1977056thrust24THRUST_300001_SM_1000_NS3seqE,@object
	.size		_ZN41_INTERNAL_6024a619_4_k_cu_0fb0d60b_1977056thrust24THRUST_300001_SM_1000_NS3seqE,(_ZN41_INTERNAL_6024a619_4_k_cu_0fb0d60b_1977054cuda3std3__48in_placeE - _ZN41_INTERNAL_6024a619_4_k_cu_0fb0d60b_1977056thrust24THRUST_300001_SM_1000_NS3seqE)
_ZN41_INTERNAL_6024a619_4_k_cu_0fb0d60b_1977056thrust24THRUST_300001_SM_1000_NS3seqE:
	.zero		1
	.type		_ZN41_INTERNAL_6024a619_4_k_cu_0fb0d60b_1977054cuda3std3__48in_placeE,@object
	.size		_ZN41_INTERNAL_6024a619_4_k_cu_0fb0d60b_1977054cuda3std3__48in_placeE,(_ZN41_INTERNAL_6024a619_4_k_cu_0fb0d60b_1977054cuda3std6ranges3__45__cpo4sizeE - _ZN41_INTERNAL_6024a619_4_k_cu_0fb0d60b_1977054cuda3std3__48in_placeE)
_ZN41_INTERNAL_6024a619_4_k_cu_0fb0d60b_1977054cuda3std3__48in_placeE:
	.zero		1
	.type		_ZN41_INTERNAL_6024a619_4_k_cu_0fb0d60b_1977054cuda3std6ranges3__45__cpo4sizeE,@object
	.size		_ZN41_INTERNAL_6024a619_4_k_cu_0fb0d60b_1977054cuda3std6ranges3__45__cpo4sizeE,(_ZN41_INTERNAL_6024a619_4_k_cu_0fb0d60b_1977056thrust24THRUST_300001_SM_1000_NS12placeholders2_3E - _ZN41_INTERNAL_6024a619_4_k_cu_0fb0d60b_1977054cuda3std6ranges3__45__cpo4sizeE)
_ZN41_INTERNAL_6024a619_4_k_cu_0fb0d60b_1977054cuda3std6ranges3__45__cpo4sizeE:
	.zero		1
	.type		_ZN41_INTERNAL_6024a619_4_k_cu_0fb0d60b_1977056thrust24THRUST_300001_SM_1000_NS12placeholders2_3E,@object
	.size		_ZN41_INTERNAL_6024a619_4_k_cu_0fb0d60b_1977056thrust24THRUST_300001_SM_1000_NS12placeholders2_3E,(_ZN41_INTERNAL_6024a619_4_k_cu_0fb0d60b_1977054cuda3std3__45__cpo6cbeginE - _ZN41_INTERNAL_6024a619_4_k_cu_0fb0d60b_1977056thrust24THRUST_300001_SM_1000_NS12placeholders2_3E)
_ZN41_INTERNAL_6024a619_4_k_cu_0fb0d60b_1977056thrust24THRUST_300001_SM_1000_NS12placeholders2_3E:
	.zero		1
	.type		_ZN41_INTERNAL_6024a619_4_k_cu_0fb0d60b_1977054cuda3std3__45__cpo6cbeginE,@object
	.size		_ZN41_INTERNAL_6024a619_4_k_cu_0fb0d60b_1977054cuda3std3__45__cpo6cbeginE,(_ZN41_INTERNAL_6024a619_4_k_cu_0fb0d60b_1977054cuda3std6ranges3__45__cpo6cbeginE - _ZN41_INTERNAL_6024a619_4_k_cu_0fb0d60b_1977054cuda3std3__45__cpo6cbeginE)
_ZN41_INTERNAL_6024a619_4_k_cu_0fb0d60b_1977054cuda3std3__45__cpo6cbeginE:
	.zero		1
	.type		_ZN41_INTERNAL_6024a619_4_k_cu_0fb0d60b_1977054cuda3std6ranges3__45__cpo6cbeginE,@object
	.size		_ZN41_INTERNAL_6024a619_4_k_cu_0fb0d60b_1977054cuda3std6ranges3__45__cpo6cbeginE,(_ZN41_INTERNAL_6024a619_4_k_cu_0fb0d60b_1977056thrust24THRUST_300001_SM_1000_NS12placeholders2_7E - _ZN41_INTERNAL_6024a619_4_k_cu_0fb0d60b_1977054cuda3std6ranges3__45__cpo6cbeginE)
_ZN41_INTERNAL_6024a619_4_k_cu_0fb0d60b_1977054cuda3std6ranges3__45__cpo6cbeginE:
	.zero		1
	.type		_ZN41_INTERNAL_6024a619_4_k_cu_0fb0d60b_1977056thrust24THRUST_300001_SM_1000_NS12placeholders2_7E,@object
	.size		_ZN41_INTERNAL_6024a619_4_k_cu_0fb0d60b_1977056thrust24THRUST_300001_SM_1000_NS12placeholders2_7E,(_ZN41_INTERNAL_6024a619_4_k_cu_0fb0d60b_1977054cuda3std3__45__cpo7crbeginE - _ZN41_INTERNAL_6024a619_4_k_cu_0fb0d60b_1977056thrust24THRUST_300001_SM_1000_NS12placeholders2_7E)
_ZN41_INTERNAL_6024a619_4_k_cu_0fb0d60b_1977056thrust24THRUST_300001_SM_1000_NS12placeholders2_7E:
	.zero		1
	.type		_ZN41_INTERNAL_6024a619_4_k_cu_0fb0d60b_1977054cuda3std3__45__cpo7crbeginE,@object
	.size		_ZN41_INTERNAL_6024a619_4_k_cu_0fb0d60b_1977054cuda3std3__45__cpo7crbeginE,(_ZN41_INTERNAL_6024a619_4_k_cu_0fb0d60b_1977054cuda3std6ranges3__45__cpo4nextE - _ZN41_INTERNAL_6024a619_4_k_cu_0fb0d60b_1977054cuda3std3__45__cpo7crbeginE)
_ZN41_INTERNAL_6024a619_4_k_cu_0fb0d60b_1977054cuda3std3__45__cpo7crbeginE:
	.zero		1
	.type		_ZN41_INTERNAL_6024a619_4_k_cu_0fb0d60b_1977054cuda3std6ranges3__45__cpo4nextE,@object
	.size		_ZN41_INTERNAL_6024a619_4_k_cu_0fb0d60b_1977054cuda3std6ranges3__45__cpo4nextE,(_ZN41_INTERNAL_6024a619_4_k_cu_0fb0d60b_1977054cuda3std6ranges3__45__cpo4swapE - _ZN41_INTERNAL_6024a619_4_k_cu_0fb0d60b_1977054cuda3std6ranges3__45__cpo4nextE)
_ZN41_INTERNAL_6024a619_4_k_cu_0fb0d60b_1977054cuda3std6ranges3__45__cpo4nextE:
	.zero		1
	.type		_ZN41_INTERNAL_6024a619_4_k_cu_0fb0d60b_1977054cuda3std6ranges3__45__cpo4swapE,@object
	.size		_ZN41_INTERNAL_6024a619_4_k_cu_0fb0d60b_1977054cuda3std6ranges3__45__cpo4swapE,(_ZN41_INTERNAL_6024a619_4_k_cu_0fb0d60b_1977056thrust24THRUST_300001_SM_1000_NS8cuda_cub10par_nosyncE - _ZN41_INTERNAL_6024a619_4_k_cu_0fb0d60b_1977054cuda3std6ranges3__45__cpo4swapE)
_ZN41_INTERNAL_6024a619_4_k_cu_0fb0d60b_1977054cuda3std6ranges3__45__cpo4swapE:
	.zero		1
	.type		_ZN41_INTERNAL_6024a619_4_k_cu_0fb0d60b_1977056thrust24THRUST_300001_SM_1000_NS8cuda_cub10par_nosyncE,@object
	.size		_ZN41_INTERNAL_6024a619_4_k_cu_0fb0d60b_1977056thrust24THRUST_300001_SM_1000_NS8cuda_cub10par_nosyncE,(_ZN41_INTERNAL_6024a619_4_k_cu_0fb0d60b_1977056thrust24THRUST_300001_SM_1000_NS12placeholders2_9E - _ZN41_INTERNAL_6024a619_4_k_cu_0fb0d60b_1977056thrust24THRUST_300001_SM_1000_NS8cuda_cub10par_nosyncE)
_ZN41_INTERNAL_6024a619_4_k_cu_0fb0d60b_1977056thrust24THRUST_300001_SM_1000_NS8cuda_cub10par_nosyncE:
	.zero		1
	.type		_ZN41_INTERNAL_6024a619_4_k_cu_0fb0d60b_1977056thrust24THRUST_300001_SM_1000_NS12placeholders2_9E,@object
	.size		_ZN41_INTERNAL_6024a619_4_k_cu_0fb0d60b_1977056thrust24THRUST_300001_SM_1000_NS12placeholders2_9E,(_ZN41_INTERNAL_6024a619_4_k_cu_0fb0d60b_1977054cuda3std3__443_GLOBAL__N__6024a619_4_k_cu_0fb0d60b_1977056ignoreE - _ZN41_INTERNAL_6024a619_4_k_cu_0fb0d60b_1977056thrust24THRUST_300001_SM_1000_NS12placeholders2_9E)
_ZN41_INTERNAL_6024a619_4_k_cu_0fb0d60b_1977056thrust24THRUST_300001_SM_1000_NS12placeholders2_9E:
	.zero		1
	.type		_ZN41_INTERNAL_6024a619_4_k_cu_0fb0d60b_1977054cuda3std3__443_GLOBAL__N__6024a619_4_k_cu_0fb0d60b_1977056ignoreE,@object
	.size		_ZN41_INTERNAL_6024a619_4_k_cu_0fb0d60b_1977054cuda3std3__443_GLOBAL__N__6024a619_4_k_cu_0fb0d60b_1977056ignoreE,(_ZN41_INTERNAL_6024a619_4_k_cu_0fb0d60b_1977054cuda3std6ranges3__45__cpo4dataE - _ZN41_INTERNAL_6024a619_4_k_cu_0fb0d60b_1977054cuda3std3__443_GLOBAL__N__6024a619_4_k_cu_0fb0d60b_1977056ignoreE)
_ZN41_INTERNAL_6024a619_4_k_cu_0fb0d60b_1977054cuda3std3__443_GLOBAL__N__6024a619_4_k_cu_0fb0d60b_1977056ignoreE:
	.zero		1
	.type		_ZN41_INTERNAL_6024a619_4_k_cu_0fb0d60b_1977054cuda3std6ranges3__45__cpo4dataE,@object
	.size		_ZN41_INTERNAL_6024a619_4_k_cu_0fb0d60b_1977054cuda3std6ranges3__45__cpo4dataE,(_ZN41_INTERNAL_6024a619_4_k_cu_0fb0d60b_1977056thrust24THRUST_300001_SM_1000_NS12placeholders2_1E - _ZN41_INTERNAL_6024a619_4_k_cu_0fb0d60b_1977054cuda3std6ranges3__45__cpo4dataE)
_ZN41_INTERNAL_6024a619_4_k_cu_0fb0d60b_1977054cuda3std6ranges3__45__cpo4dataE:
	.zero		1
	.type		_ZN41_INTERNAL_6024a619_4_k_cu_0fb0d60b_1977056thrust24THRUST_300001_SM_1000_NS12placeholders2_1E,@object
	.size		_ZN41_INTERNAL_6024a619_4_k_cu_0fb0d60b_1977056thrust24THRUST_300001_SM_1000_NS12placeholders2_1E,(_ZN41_INTERNAL_6024a619_4_k_cu_0fb0d60b_1977054cuda3std3__45__cpo5beginE - _ZN41_INTERNAL_6024a619_4_k_cu_0fb0d60b_1977056thrust24THRUST_300001_SM_1000_NS12placeholders2_1E)
_ZN41_INTERNAL_6024a619_4_k_cu_0fb0d60b_1977056thrust24THRUST_300001_SM_1000_NS12placeholders2_1E:
	.zero		1
	.type		_ZN41_INTERNAL_6024a619_4_k_cu_0fb0d60b_1977054cuda3std3__45__cpo5beginE,@object
	.size		_ZN41_INTERNAL_6024a619_4_k_cu_0fb0d60b_1977054cuda3std3__45__cpo5beginE,(_ZN41_INTERNAL_6024a619_4_k_cu_0fb0d60b_1977054cuda3std6ranges3__45__cpo5beginE - _ZN41_INTERNAL_6024a619_4_k_cu_0fb0d60b_1977054cuda3std3__45__cpo5beginE)
_ZN41_INTERNAL_6024a619_4_k_cu_0fb0d60b_1977054cuda3std3__45__cpo5beginE:
	.zero		1
	.type		_ZN41_INTERNAL_6024a619_4_k_cu_0fb0d60b_1977054cuda3std6ranges3__45__cpo5beginE,@object
	.size		_ZN41_INTERNAL_6024a619_4_k_cu_0fb0d60b_1977054cuda3std6ranges3__45__cpo5beginE,(_ZN41_INTERNAL_6024a619_4_k_cu_0fb0d60b_1977056thrust24THRUST_300001_SM_1000_NS12placeholders2_5E - _ZN41_INTERNAL_6024a619_4_k_cu_0fb0d60b_1977054cuda3std6ranges3__45__cpo5beginE)
_ZN41_INTERNAL_6024a619_4_k_cu_0fb0d60b_1977054cuda3std6ranges3__45__cpo5beginE:
	.zero		1
	.type		_ZN41_INTERNAL_6024a619_4_k_cu_0fb0d60b_1977056thrust24THRUST_300001_SM_1000_NS12placeholders2_5E,@object
	.size		_ZN41_INTERNAL_6024a619_4_k_cu_0fb0d60b_1977056thrust24THRUST_300001_SM_1000_NS12placeholders2_5E,(_ZN41_INTERNAL_6024a619_4_k_cu_0fb0d60b_1977054cuda3std3__45__cpo6rbeginE - _ZN41_INTERNAL_6024a619_4_k_cu_0fb0d60b_1977056thrust24THRUST_300001_SM_1000_NS12placeholders2_5E)
_ZN41_INTERNAL_6024a619_4_k_cu_0fb0d60b_1977056thrust24THRUST_300001_SM_1000_NS12placeholders2_5E:
	.zero		1
	.type		_ZN41_INTERNAL_6024a619_4_k_cu_0fb0d60b_1977054cuda3std3__45__cpo6rbeginE,@object
	.size		_ZN41_INTERNAL_6024a619_4_k_cu_0fb0d60b_1977054cuda3std3__45__cpo6rbeginE,(_ZN41_INTERNAL_6024a619_4_k_cu_0fb0d60b_1977054cuda3std6ranges3__45__cpo7advanceE - _ZN41_INTERNAL_6024a619_4_k_cu_0fb0d60b_1977054cuda3std3__45__cpo6rbeginE)
_ZN41_INTERNAL_6024a619_4_k_cu_0fb0d60b_1977054cuda3std3__45__cpo6rbeginE:
	.zero		1
	.type		_ZN41_INTERNAL_6024a619_4_k_cu_0fb0d60b_1977054cuda3std6ranges3__45__cpo7advanceE,@object
	.size		_ZN41_INTERNAL_6024a619_4_k_cu_0fb0d60b_1977054cuda3std6ranges3__45__cpo7advanceE,(_ZN41_INTERNAL_6024a619_4_k_cu_0fb0d60b_1977054cuda3std3__47nulloptE - _ZN41_INTERNAL_6024a619_4_k_cu_0fb0d60b_1977054cuda3std6ranges3__45__cpo7advanceE)
_ZN41_INTERNAL_6024a619_4_k_cu_0fb0d60b_1977054cuda3std6ranges3__45__cpo7advanceE:
	.zero		1
	.type		_ZN41_INTERNAL_6024a619_4_k_cu_0fb0d60b_1977054cuda3std3__47nulloptE,@object
	.size		_ZN41_INTERNAL_6024a619_4_k_cu_0fb0d60b_1977054cuda3std3__47nulloptE,(_ZN41_INTERNAL_6024a619_4_k_cu_0fb0d60b_1977054cuda3std6ranges3__45__cpo8distanceE - _ZN41_INTERNAL_6024a619_4_k_cu_0fb0d60b_1977054cuda3std3__47nulloptE)
_ZN41_INTERNAL_6024a619_4_k_cu_0fb0d60b_1977054cuda3std3__47nulloptE:
	.zero		1
	.type		_ZN41_INTERNAL_6024a619_4_k_cu_0fb0d60b_1977054cuda3std6ranges3__45__cpo8distanceE,@object
	.size		_ZN41_INTERNAL_6024a619_4_k_cu_0fb0d60b_1977054cuda3std6ranges3__45__cpo8distanceE,(_ZN41_INTERNAL_6024a619_4_k_cu_0fb0d60b_1977056thrust24THRUST_300001_SM_1000_NS12placeholders3_10E - _ZN41_INTERNAL_6024a619_4_k_cu_0fb0d60b_1977054cuda3std6ranges3__45__cpo8distanceE)
_ZN41_INTERNAL_6024a619_4_k_cu_0fb0d60b_1977054cuda3std6ranges3__45__cpo8distanceE:
	.zero		1
	.type		_ZN41_INTERNAL_6024a619_4_k_cu_0fb0d60b_1977056thrust24THRUST_300001_SM_1000_NS12placeholders3_10E,@object
	.size		_ZN41_INTERNAL_6024a619_4_k_cu_0fb0d60b_1977056thrust24THRUST_300001_SM_1000_NS12placeholders3_10E,(_ZN41_INTERNAL_6024a619_4_k_cu_0fb0d60b_1977054cuda3std3__419piecewise_constructE - _ZN41_INTERNAL_6024a619_4_k_cu_0fb0d60b_1977056thrust24THRUST_300001_SM_1000_NS12placeholders3_10E)
_ZN41_INTERNAL_6024a619_4_k_cu_0fb0d60b_1977056thrust24THRUST_300001_SM_1000_NS12placeholders3_10E:
	.zero		1
	.type		_ZN41_INTERNAL_6024a619_4_k_cu_0fb0d60b_1977054cuda3std3__419piecewise_constructE,@object
	.size		_ZN41_INTERNAL_6024a619_4_k_cu_0fb0d60b_1977054cuda3std3__419piecewise_constructE,(_ZN41_INTERNAL_6024a619_4_k_cu_0fb0d60b_1977054cuda3std6ranges3__45__cpo5cdataE - _ZN41_INTERNAL_6024a619_4_k_cu_0fb0d60b_1977054cuda3std3__419piecewise_constructE)
_ZN41_INTERNAL_6024a619_4_k_cu_0fb0d60b_1977054cuda3std3__419piecewise_constructE:
	.zero		1
	.type		_ZN41_INTERNAL_6024a619_4_k_cu_0fb0d60b_1977054cuda3std6ranges3__45__cpo5cdataE,@object
	.size		_ZN41_INTERNAL_6024a619_4_k_cu_0fb0d60b_1977054cuda3std6ranges3__45__cpo5cdataE,(_ZN41_INTERNAL_6024a619_4_k_cu_0fb0d60b_1977056thrust24THRUST_300001_SM_1000_NS12placeholders2_2E - _ZN41_INTERNAL_6024a619_4_k_cu_0fb0d60b_1977054cuda3std6ranges3__45__cpo5cdataE)
_ZN41_INTERNAL_6024a619_4_k_cu_0fb0d60b_1977054cuda3std6ranges3__45__cpo5cdataE:
	.zero		1
	.type		_ZN41_INTERNAL_6024a619_4_k_cu_0fb0d60b_1977056thrust24THRUST_300001_SM_1000_NS12placeholders2_2E,@object
	.size		_ZN41_INTERNAL_6024a619_4_k_cu_0fb0d60b_1977056thrust24THRUST_300001_SM_1000_NS12placeholders2_2E,(_ZN41_INTERNAL_6024a619_4_k_cu_0fb0d60b_1977054cuda3std3__45__cpo3endE - _ZN41_INTERNAL_6024a619_4_k_cu_0fb0d60b_1977056thrust24THRUST_300001_SM_1000_NS12placeholders2_2E)
_ZN41_INTERNAL_6024a619_4_k_cu_0fb0d60b_1977056thrust24THRUST_300001_SM_1000_NS12placeholders2_2E:
	.zero		1
	.type		_ZN41_INTERNAL_6024a619_4_k_cu_0fb0d60b_1977054cuda3std3__45__cpo3endE,@object
	.size		_ZN41_INTERNAL_6024a619_4_k_cu_0fb0d60b_1977054cuda3std3__45__cpo3endE,(_ZN41_INTERNAL_6024a619_4_k_cu_0fb0d60b_1977054cuda3std6ranges3__45__cpo3endE - _ZN41_INTERNAL_6024a619_4_k_cu_0fb0d60b_1977054cuda3std3__45__cpo3endE)
_ZN41_INTERNAL_6024a619_4_k_cu_0fb0d60b_1977054cuda3std3__45__cpo3endE:
	.zero		1
	.type		_ZN41_INTERNAL_6024a619_4_k_cu_0fb0d60b_1977054cuda3std6ranges3__45__cpo3endE,@object
	.size		_ZN41_INTERNAL_6024a619_4_k_cu_0fb0d60b_1977054cuda3std6ranges3__45__cpo3endE,(_ZN41_INTERNAL_6024a619_4_k_cu_0fb0d60b_1977056thrust24THRUST_300001_SM_1000_NS12placeholders2_6E - _ZN41_INTERNAL_6024a619_4_k_cu_0fb0d60b_1977054cuda3std6ranges3__45__cpo3endE)
_ZN41_INTERNAL_6024a619_4_k_cu_0fb0d60b_1977054cuda3std6ranges3__45__cpo3endE:
	.zero		1
	.type		_ZN41_INTERNAL_6024a619_4_k_cu_0fb0d60b_1977056thrust24THRUST_300001_SM_1000_NS12placeholders2_6E,@object
	.size		_ZN41_INTERNAL_6024a619_4_k_cu_0fb0d60b_1977056thrust24THRUST_300001_SM_1000_NS12placeholders2_6E,(_ZN41_INTERNAL_6024a619_4_k_cu_0fb0d60b_1977054cuda3std3__45__cpo4rendE - _ZN41_INTERNAL_6024a619_4_k_cu_0fb0d60b_1977056thrust24THRUST_300001_SM_1000_NS12placeholders2_6E)
_ZN41_INTERNAL_6024a619_4_k_cu_0fb0d60b_1977056thrust24THRUST_300001_SM_1000_NS12placeholders2_6E:
	.zero		1
	.type		_ZN41_INTERNAL_6024a619_4_k_cu_0fb0d60b_1977054cuda3std3__45__cpo4rendE,@object
	.size		_ZN41_INTERNAL_6024a619_4_k_cu_0fb0d60b_1977054cuda3std3__45__cpo4rendE,(_ZN41_INTERNAL_6024a619_4_k_cu_0fb0d60b_1977054cuda3std6ranges3__45__cpo9iter_swapE - _ZN41_INTERNAL_6024a619_4_k_cu_0fb0d60b_1977054cuda3std3__45__cpo4rendE)
_ZN41_INTERNAL_6024a619_4_k_cu_0fb0d60b_1977054cuda3std3__45__cpo4rendE:
	.zero		1
	.type		_ZN41_INTERNAL_6024a619_4_k_cu_0fb0d60b_1977054cuda3std6ranges3__45__cpo9iter_swapE,@object
	.size		_ZN41_INTERNAL_6024a619_4_k_cu_0fb0d60b_1977054cuda3std6ranges3__45__cpo9iter_swapE,(_ZN41_INTERNAL_6024a619_4_k_cu_0fb0d60b_1977054cuda3std3__48unexpectE - _ZN41_INTERNAL_6024a619_4_k_cu_0fb0d60b_1977054cuda3std6ranges3__45__cpo9iter_swapE)
_ZN41_INTERNAL_6024a619_4_k_cu_0fb0d60b_1977054cuda3std6ranges3__45__cpo9iter_swapE:
	.zero		1
	.type		_ZN41_INTERNAL_6024a619_4_k_cu_0fb0d60b_1977054cuda3std3__48unexpectE,@object
	.size		_ZN41_INTERNAL_6024a619_4_k_cu_0fb0d60b_1977054cuda3std3__48unexpectE,(_ZN41_INTERNAL_6024a619_4_k_cu_0fb0d60b_1977056thrust24THRUST_300001_SM_1000_NS8cuda_cub3parE - _ZN41_INTERNAL_6024a619_4_k_cu_0fb0d60b_1977054cuda3std3__48unexpectE)
_ZN41_INTERNAL_6024a619_4_k_cu_0fb0d60b_1977054cuda3std3__48unexpectE:
	.zero		1
	.type		_ZN41_INTERNAL_6024a619_4_k_cu_0fb0d60b_1977056thrust24THRUST_300001_SM_1000_NS8cuda_cub3parE,@object
	.size		_ZN41_INTERNAL_6024a619_4_k_cu_0fb0d60b_1977056thrust24THRUST_300001_SM_1000_NS8cuda_cub3parE,(_ZN41_INTERNAL_6024a619_4_k_cu_0fb0d60b_1977056thrust24THRUST_300001_SM_1000_NS12placeholders2_4E - _ZN41_INTERNAL_6024a619_4_k_cu_0fb0d60b_1977056thrust24THRUST_300001_SM_1000_NS8cuda_cub3parE)
_ZN41_INTERNAL_6024a619_4_k_cu_0fb0d60b_1977056thrust24THRUST_300001_SM_1000_NS8cuda_cub3parE:
	.zero		1
	.type		_ZN41_INTERNAL_6024a619_4_k_cu_0fb0d60b_1977056thrust24THRUST_300001_SM_1000_NS12placeholders2_4E,@object
	.size		_ZN41_INTERNAL_6024a619_4_k_cu_0fb0d60b_1977056thrust24THRUST_300001_SM_1000_NS12placeholders2_4E,(_ZN41_INTERNAL_6024a619_4_k_cu_0fb0d60b_1977054cuda3std3__45__cpo4cendE - _ZN41_INTERNAL_6024a619_4_k_cu_0fb0d60b_1977056thrust24THRUST_300001_SM_1000_NS12placeholders2_4E)
_ZN41_INTERNAL_6024a619_4_k_cu_0fb0d60b_1977056thrust24THRUST_300001_SM_1000_NS12placeholders2_4E:
	.zero		1
	.type		_ZN41_INTERNAL_6024a619_4_k_cu_0fb0d60b_1977054cuda3std3__45__cpo4cendE,@object
	.size		_ZN41_INTERNAL_6024a619_4_k_cu_0fb0d60b_1977054cuda3std3__45__cpo4cendE,(_ZN41_INTERNAL_6024a619_4_k_cu_0fb0d60b_1977054cuda3std6ranges3__45__cpo4cendE - _ZN41_INTERNAL_6024a619_4_k_cu_0fb0d60b_1977054cuda3std3__45__cpo4cendE)
_ZN41_INTERNAL_6024a619_4_k_cu_0fb0d60b_1977054cuda3std3__45__cpo4cendE:
	.zero		1
	.type		_ZN41_INTERNAL_6024a619_4_k_cu_0fb0d60b_1977054cuda3std6ranges3__45__cpo4cendE,@object
	.size		_ZN41_INTERNAL_6024a619_4_k_cu_0fb0d60b_1977054cuda3std6ranges3__45__cpo4cendE,(_ZN41_INTERNAL_6024a619_4_k_cu_0fb0d60b_1977054cuda3std3__420unreachable_sentinelE - _ZN41_INTERNAL_6024a619_4_k_cu_0fb0d60b_1977054cuda3std6ranges3__45__cpo4cendE)
_ZN41_INTERNAL_6024a619_4_k_cu_0fb0d60b_1977054cuda3std6ranges3__45__cpo4cendE:
	.zero		1
	.type		_ZN41_INTERNAL_6024a619_4_k_cu_0fb0d60b_1977054cuda3std3__420unreachable_sentinelE,@object
	.size		_ZN41_INTERNAL_6024a619_4_k_cu_0fb0d60b_1977054cuda3std3__420unreachable_sentinelE,(_ZN41_INTERNAL_6024a619_4_k_cu_0fb0d60b_1977054cuda3std6ranges3__45__cpo5ssizeE - _ZN41_INTERNAL_6024a619_4_k_cu_0fb0d60b_1977054cuda3std3__420unreachable_sentinelE)
_ZN41_INTERNAL_6024a619_4_k_cu_0fb0d60b_1977054cuda3std3__420unreachable_sentinelE:
	.zero		1
	.type		_ZN41_INTERNAL_6024a619_4_k_cu_0fb0d60b_1977054cuda3std6ranges3__45__cpo5ssizeE,@object
	.size		_ZN41_INTERNAL_6024a619_4_k_cu_0fb0d60b_1977054cuda3std6ranges3__45__cpo5ssizeE,(_ZN41_INTERNAL_6024a619_4_k_cu_0fb0d60b_1977056thrust24THRUST_300001_SM_1000_NS12placeholders2_8E - _ZN41_INTERNAL_6024a619_4_k_cu_0fb0d60b_1977054cuda3std6ranges3__45__cpo5ssizeE)
_ZN41_INTERNAL_6024a619_4_k_cu_0fb0d60b_1977054cuda3std6ranges3__45__cpo5ssizeE:
	.zero		1
	.type		_ZN41_INTERNAL_6024a619_4_k_cu_0fb0d60b_1977056thrust24THRUST_300001_SM_1000_NS12placeholders2_8E,@object
	.size		_ZN41_INTERNAL_6024a619_4_k_cu_0fb0d60b_1977056thrust24THRUST_300001_SM_1000_NS12placeholders2_8E,(_ZN41_INTERNAL_6024a619_4_k_cu_0fb0d60b_1977054cuda3std3__45__cpo5crendE - _ZN41_INTERNAL_6024a619_4_k_cu_0fb0d60b_1977056thrust24THRUST_300001_SM_1000_NS12placeholders2_8E)
_ZN41_INTERNAL_6024a619_4_k_cu_0fb0d60b_1977056thrust24THRUST_300001_SM_1000_NS12placeholders2_8E:
	.zero		1
	.type		_ZN41_INTERNAL_6024a619_4_k_cu_0fb0d60b_1977054cuda3std3__45__cpo5crendE,@object
	.size		_ZN41_INTERNAL_6024a619_4_k_cu_0fb0d60b_1977054cuda3std3__45__cpo5crendE,(_ZN41_INTERNAL_6024a619_4_k_cu_0fb0d60b_1977054cuda3std6ranges3__45__cpo4prevE - _ZN41_INTERNAL_6024a619_4_k_cu_0fb0d60b_1977054cuda3std3__45__cpo5crendE)
_ZN41_INTERNAL_6024a619_4_k_cu_0fb0d60b_1977054cuda3std3__45__cpo5crendE:
	.zero		1
	.type		_ZN41_INTERNAL_6024a619_4_k_cu_0fb0d60b_1977054cuda3std6ranges3__45__cpo4prevE,@object
	.size		_ZN41_INTERNAL_6024a619_4_k_cu_0fb0d60b_1977054cuda3std6ranges3__45__cpo4prevE,(_ZN41_INTERNAL_6024a619_4_k_cu_0fb0d60b_1977054cuda3std6ranges3__45__cpo9iter_moveE - _ZN41_INTERNAL_6024a619_4_k_cu_0fb0d60b_1977054cuda3std6ranges3__45__cpo4prevE)
_ZN41_INTERNAL_6024a619_4_k_cu_0fb0d60b_1977054cuda3std6ranges3__45__cpo4prevE:
	.zero		1
	.type		_ZN41_INTERNAL_6024a619_4_k_cu_0fb0d60b_1977054cuda3std6ranges3__45__cpo9iter_moveE,@object
	.size		_ZN41_INTERNAL_6024a619_4_k_cu_0fb0d60b_1977054cuda3std6ranges3__45__cpo9iter_moveE,(_ZN41_INTERNAL_6024a619_4_k_cu_0fb0d60b_1977056thrust24THRUST_300001_SM_1000_NS6system6detail10sequential3seqE - _ZN41_INTERNAL_6024a619_4_k_cu_0fb0d60b_1977054cuda3std6ranges3__45__cpo9iter_moveE)
_ZN41_INTERNAL_6024a619_4_k_cu_0fb0d60b_1977054cuda3std6ranges3__45__cpo9iter_moveE:
	.zero		1
	.type		_ZN41_INTERNAL_6024a619_4_k_cu_0fb0d60b_1977056thrust24THRUST_300001_SM_1000_NS6system6detail10sequential3seqE,@object
	.size		_ZN41_INTERNAL_6024a619_4_k_cu_0fb0d60b_1977056thrust24THRUST_300001_SM_1000_NS6system6detail10sequential3seqE,(.L_31 - _ZN41_INTERNAL_6024a619_4_k_cu_0fb0d60b_1977056thrust24THRUST_300001_SM_1000_NS6system6detail10sequential3seqE)
_ZN41_INTERNAL_6024a619_4_k_cu_0fb0d60b_1977056thrust24THRUST_300001_SM_1000_NS6system6detail10sequential3seqE:
	.zero		1
.L_31:


//--------------------- .nv.constant0._ZN3cub18CUB_300001_SM_10006detail11EmptyKernelIvEEvv --------------------------
	.section	.nv.constant0._ZN3cub18CUB_300001_SM_10006detail11EmptyKernelIvEEvv,"a",@progbits
	.sectionflags	@""
	.align	4
.nv.constant0._ZN3cub18CUB_300001_SM_10006detail11EmptyKernelIvEEvv:
	.zero		896


//--------------------- SYMBOLS --------------------------

	.type		.nv.reservedSmem.offset0,@object
	.size		.nv.reservedSmem.offset0,0x4
